//
// Generated by NVIDIA NVVM Compiler
//
// Compiler Build ID: CL-36424714
// Cuda compilation tools, release 13.0, V13.0.88
// Based on NVVM 20.0.0
//

.version 9.0
.target sm_100
.address_size 64

	// .globl	_Z13cudaMatrixAddPfS_S_ii

.visible .entry _Z13cudaMatrixAddPfS_S_ii(
	.param .u64 .ptr .align 1 _Z13cudaMatrixAddPfS_S_ii_param_0,
	.param .u64 .ptr .align 1 _Z13cudaMatrixAddPfS_S_ii_param_1,
	.param .u64 .ptr .align 1 _Z13cudaMatrixAddPfS_S_ii_param_2,
	.param .u32 _Z13cudaMatrixAddPfS_S_ii_param_3,
	.param .u32 _Z13cudaMatrixAddPfS_S_ii_param_4
)
{
	.reg .b32 	%r<5>;
	.reg .b32 	%f<4>;
	.reg .b64 	%rd<11>;

	ld.param.u64 	%rd1, [_Z13cudaMatrixAddPfS_S_ii_param_0];
	ld.param.u64 	%rd2, [_Z13cudaMatrixAddPfS_S_ii_param_1];
	ld.param.u64 	%rd3, [_Z13cudaMatrixAddPfS_S_ii_param_2];
	cvta.to.global.u64 	%rd4, %rd3;
	cvta.to.global.u64 	%rd5, %rd2;
	cvta.to.global.u64 	%rd6, %rd1;
	mov.u32 	%r1, %ntid.x;
	mov.u32 	%r2, %ctaid.x;
	mov.u32 	%r3, %tid.x;
	mad.lo.s32 	%r4, %r1, %r2, %r3;
	mul.wide.s32 	%rd7, %r4, 4;
	add.s64 	%rd8, %rd6, %rd7;
	ld.global.f32 	%f1, [%rd8];
	add.s64 	%rd9, %rd5, %rd7;
	ld.global.f32 	%f2, [%rd9];
	add.f32 	%f3, %f1, %f2;
	add.s64 	%rd10, %rd4, %rd7;
	st.global.f32 	[%rd10], %f3;
	ret;

}
	// .globl	_Z14cudaMatrixMultPfS_S_i
.visible .entry _Z14cudaMatrixMultPfS_S_i(
	.param .u64 .ptr .align 1 _Z14cudaMatrixMultPfS_S_i_param_0,
	.param .u64 .ptr .align 1 _Z14cudaMatrixMultPfS_S_i_param_1,
	.param .u64 .ptr .align 1 _Z14cudaMatrixMultPfS_S_i_param_2,
	.param .u32 _Z14cudaMatrixMultPfS_S_i_param_3
)
{
	.reg .pred 	%p<10>;
	.reg .b32 	%r<64>;
	.reg .b32 	%f<68>;
	.reg .b64 	%rd<93>;

	ld.param.u64 	%rd9, [_Z14cudaMatrixMultPfS_S_i_param_0];
	ld.param.u64 	%rd10, [_Z14cudaMatrixMultPfS_S_i_param_1];
	ld.param.u32 	%r37, [_Z14cudaMatrixMultPfS_S_i_param_3];
	cvta.to.global.u64 	%rd1, %rd10;
	cvta.to.global.u64 	%rd2, %rd9;
	mov.u32 	%r1, %ctaid.x;
	mov.u32 	%r2, %tid.x;
	setp.lt.s32 	%p1, %r37, 1;
	mov.f32 	%f67, 0f00000000;
	@%p1 bra 	$L__BB1_12;
	mov.u32 	%r3, %ntid.x;
	mul.lo.s32 	%r39, %r1, %r3;
	cvt.u64.u32 	%rd3, %r39;
	cvt.u64.u32 	%rd4, %r2;
	and.b32  	%r4, %r37, 7;
	setp.lt.u32 	%p2, %r37, 8;
	mov.f32 	%f67, 0f00000000;
	mov.b32 	%r62, 0;
	@%p2 bra 	$L__BB1_4;
	and.b32  	%r62, %r37, 2147483640;
	neg.s32 	%r60, %r62;
	shl.b32 	%r58, %r3, 1;
	mul.lo.s32 	%r57, %r3, 3;
	shl.b32 	%r56, %r3, 2;
	mul.lo.s32 	%r55, %r3, 5;
	mul.lo.s32 	%r54, %r3, 6;
	mul.lo.s32 	%r53, %r3, 7;
	shl.b64 	%rd11, %rd3, 2;
	add.s64 	%rd12, %rd11, %rd2;
	add.s64 	%rd92, %rd12, 16;
	mov.f32 	%f67, 0f00000000;
	mov.b32 	%r52, 0;
	mov.u32 	%r59, %r3;
$L__BB1_3:
	.pragma "nounroll";
	ld.global.f32 	%f17, [%rd92+-16];
	cvt.u64.u32 	%rd13, %r52;
	add.s64 	%rd14, %rd13, %rd4;
	shl.b64 	%rd15, %rd14, 2;
	add.s64 	%rd16, %rd1, %rd15;
	ld.global.f32 	%f18, [%rd16];
	fma.rn.f32 	%f19, %f17, %f18, %f67;
	ld.global.f32 	%f20, [%rd92+-12];
	cvt.u64.u32 	%rd17, %r59;
	add.s64 	%rd18, %rd17, %rd4;
	shl.b64 	%rd19, %rd18, 2;
	add.s64 	%rd20, %rd1, %rd19;
	ld.global.f32 	%f21, [%rd20];
	fma.rn.f32 	%f22, %f20, %f21, %f19;
	ld.global.f32 	%f23, [%rd92+-8];
	cvt.u64.u32 	%rd21, %r58;
	add.s64 	%rd22, %rd21, %rd4;
	shl.b64 	%rd23, %rd22, 2;
	add.s64 	%rd24, %rd1, %rd23;
	ld.global.f32 	%f24, [%rd24];
	fma.rn.f32 	%f25, %f23, %f24, %f22;
	ld.global.f32 	%f26, [%rd92+-4];
	cvt.u64.u32 	%rd25, %r57;
	add.s64 	%rd26, %rd25, %rd4;
	shl.b64 	%rd27, %rd26, 2;
	add.s64 	%rd28, %rd1, %rd27;
	ld.global.f32 	%f27, [%rd28];
	fma.rn.f32 	%f28, %f26, %f27, %f25;
	ld.global.f32 	%f29, [%rd92];
	cvt.u64.u32 	%rd29, %r56;
	add.s64 	%rd30, %rd29, %rd4;
	shl.b64 	%rd31, %rd30, 2;
	add.s64 	%rd32, %rd1, %rd31;
	ld.global.f32 	%f30, [%rd32];
	fma.rn.f32 	%f31, %f29, %f30, %f28;
	ld.global.f32 	%f32, [%rd92+4];
	cvt.u64.u32 	%rd33, %r55;
	add.s64 	%rd34, %rd33, %rd4;
	shl.b64 	%rd35, %rd34, 2;
	add.s64 	%rd36, %rd1, %rd35;
	ld.global.f32 	%f33, [%rd36];
	fma.rn.f32 	%f34, %f32, %f33, %f31;
	ld.global.f32 	%f35, [%rd92+8];
	cvt.u64.u32 	%rd37, %r54;
	add.s64 	%rd38, %rd37, %rd4;
	shl.b64 	%rd39, %rd38, 2;
	add.s64 	%rd40, %rd1, %rd39;
	ld.global.f32 	%f36, [%rd40];
	fma.rn.f32 	%f37, %f35, %f36, %f34;
	ld.global.f32 	%f38, [%rd92+12];
	cvt.u64.u32 	%rd41, %r53;
	add.s64 	%rd42, %rd41, %rd4;
	shl.b64 	%rd43, %rd42, 2;
	add.s64 	%rd44, %rd1, %rd43;
	ld.global.f32 	%f39, [%rd44];
	fma.rn.f32 	%f67, %f38, %f39, %f37;
	add.s32 	%r60, %r60, 8;
	shl.b32 	%r41, %r3, 3;
	add.s32 	%r59, %r59, %r41;
	add.s32 	%r58, %r58, %r41;
	add.s32 	%r57, %r57, %r41;
	add.s32 	%r56, %r56, %r41;
	add.s32 	%r55, %r55, %r41;
	add.s32 	%r54, %r54, %r41;
	add.s32 	%r53, %r53, %r41;
	add.s32 	%r52, %r52, %r41;
	add.s64 	%rd92, %rd92, 32;
	setp.ne.s32 	%p3, %r60, 0;
	@%p3 bra 	$L__BB1_3;
$L__BB1_4:
	setp.eq.s32 	%p4, %r4, 0;
	@%p4 bra 	$L__BB1_12;
	and.b32  	%r32, %r37, 3;
	setp.lt.u32 	%p5, %r4, 4;
	@%p5 bra 	$L__BB1_7;
	cvt.u64.u32 	%rd45, %r62;
	add.s64 	%rd46, %rd45, %rd3;
	shl.b64 	%rd47, %rd46, 2;
	add.s64 	%rd48, %rd2, %rd47;
	ld.global.f32 	%f41, [%rd48];
	mul.lo.s32 	%r42, %r62, %r3;
	cvt.u64.u32 	%rd49, %r42;
	add.s64 	%rd50, %rd49, %rd4;
	shl.b64 	%rd51, %rd50, 2;
	add.s64 	%rd52, %rd1, %rd51;
	ld.global.f32 	%f42, [%rd52];
	fma.rn.f32 	%f43, %f41, %f42, %f67;
	ld.global.f32 	%f44, [%rd48+4];
	add.s32 	%r43, %r42, %r3;
	cvt.u64.u32 	%rd53, %r43;
	add.s64 	%rd54, %rd53, %rd4;
	shl.b64 	%rd55, %rd54, 2;
	add.s64 	%rd56, %rd1, %rd55;
	ld.global.f32 	%f45, [%rd56];
	fma.rn.f32 	%f46, %f44, %f45, %f43;
	ld.global.f32 	%f47, [%rd48+8];
	add.s32 	%r44, %r43, %r3;
	cvt.u64.u32 	%rd57, %r44;
	add.s64 	%rd58, %rd57, %rd4;
	shl.b64 	%rd59, %rd58, 2;
	add.s64 	%rd60, %rd1, %rd59;
	ld.global.f32 	%f48, [%rd60];
	fma.rn.f32 	%f49, %f47, %f48, %f46;
	ld.global.f32 	%f50, [%rd48+12];
	add.s32 	%r45, %r44, %r3;
	cvt.u64.u32 	%rd61, %r45;
	add.s64 	%rd62, %rd61, %rd4;
	shl.b64 	%rd63, %rd62, 2;
	add.s64 	%rd64, %rd1, %rd63;
	ld.global.f32 	%f51, [%rd64];
	fma.rn.f32 	%f67, %f50, %f51, %f49;
	add.s32 	%r62, %r62, 4;
$L__BB1_7:
	setp.eq.s32 	%p6, %r32, 0;
	@%p6 bra 	$L__BB1_12;
	setp.eq.s32 	%p7, %r32, 1;
	@%p7 bra 	$L__BB1_10;
	cvt.u64.u32 	%rd65, %r62;
	add.s64 	%rd66, %rd65, %rd3;
	shl.b64 	%rd67, %rd66, 2;
	add.s64 	%rd68, %rd2, %rd67;
	ld.global.f32 	%f53, [%rd68];
	mul.lo.s32 	%r46, %r62, %r3;
	cvt.u64.u32 	%rd69, %r46;
	add.s64 	%rd70, %rd69, %rd4;
	shl.b64 	%rd71, %rd70, 2;
	add.s64 	%rd72, %rd1, %rd71;
	ld.global.f32 	%f54, [%rd72];
	fma.rn.f32 	%f55, %f53, %f54, %f67;
	ld.global.f32 	%f56, [%rd68+4];
	add.s32 	%r47, %r46, %r3;
	cvt.u64.u32 	%rd73, %r47;
	add.s64 	%rd74, %rd73, %rd4;
	shl.b64 	%rd75, %rd74, 2;
	add.s64 	%rd76, %rd1, %rd75;
	ld.global.f32 	%f57, [%rd76];
	fma.rn.f32 	%f67, %f56, %f57, %f55;
	add.s32 	%r62, %r62, 2;
$L__BB1_10:
	and.b32  	%r48, %r37, 1;
	setp.eq.b32 	%p8, %r48, 1;
	not.pred 	%p9, %p8;
	@%p9 bra 	$L__BB1_12;
	cvt.u64.u32 	%rd77, %r62;
	add.s64 	%rd78, %rd77, %rd3;
	shl.b64 	%rd79, %rd78, 2;
	add.s64 	%rd80, %rd2, %rd79;
	ld.global.f32 	%f58, [%rd80];
	mul.lo.s32 	%r49, %r62, %r3;
	cvt.u64.u32 	%rd81, %r49;
	add.s64 	%rd82, %rd81, %rd4;
	shl.b64 	%rd83, %rd82, 2;
	add.s64 	%rd84, %rd1, %rd83;
	ld.global.f32 	%f59, [%rd84];
	fma.rn.f32 	%f67, %f58, %f59, %f67;
$L__BB1_12:
	ld.param.u64 	%rd91, [_Z14cudaMatrixMultPfS_S_i_param_2];
	cvta.to.global.u64 	%rd85, %rd91;
	mov.u32 	%r50, %ntid.x;
	mul.lo.s32 	%r51, %r50, %r1;
	cvt.u64.u32 	%rd86, %r51;
	cvt.u64.u32 	%rd87, %r2;
	add.s64 	%rd88, %rd86, %rd87;
	shl.b64 	%rd89, %rd88, 2;
	add.s64 	%rd90, %rd85, %rd89;
	st.global.f32 	[%rd90], %f67;
	ret;

}


// ===== COMPILED SASS (sm_100) =====

	.target	sm_100

	.elftype	@"ET_EXEC"


//--------------------- .note.nv.tkinfo           --------------------------
	.section	.note.nv.tkinfo,"",@"SHT_NOTE"
	.sectionflags	@"SHF_NOTE_NV_TKINFO"
	.tkinfo
        /*0018*/ 	.word	0x00000002
        /*0030*/ 	.string	""
        /*0030*/ 	.string	"ptxas"
        /*0030*/ 	.string	"Cuda compilation tools, release 13.0, V13.0.88"
        /*0030*/ 	.string	"Build cuda_13.0.r13.0/compiler.36424714_0"
        /*0030*/ 	.string	"-arch sm_100 -m 64 "



//--------------------- .note.nv.cuinfo           --------------------------
	.section	.note.nv.cuinfo,"",@"SHT_NOTE"
	.sectionflags	@"SHF_NOTE_NV_CUINFO"
        /*0018*/ 	.short	0x0002
        /*001a*/ 	.short	0x0064
        /*001c*/ 	.short	0x0082
	.zero		2


//--------------------- .nv.info                  --------------------------
	.section	.nv.info,"",@"SHT_CUDA_INFO"
	.align	4


	//----- nvinfo : EIATTR_REGCOUNT
	.align		4
        /*0000*/ 	.byte	0x04, 0x2f
        /*0002*/ 	.short	(.L_1 - .L_0)
	.align		4
.L_0:
        /*0004*/ 	.word	index@(_Z13cudaMatrixAddPfS_S_ii)
        /*0008*/ 	.word	0x0000000c


	//----- nvinfo : EIATTR_FRAME_SIZE
	.align		4
.L_1:
        /*000c*/ 	.byte	0x04, 0x11
        /*000e*/ 	.short	(.L_3 - .L_2)
	.align		4
.L_2:
        /*0010*/ 	.word	index@(_Z13cudaMatrixAddPfS_S_ii)
        /*0014*/ 	.word	0x00000000


	//----- nvinfo : EIATTR_REGCOUNT
	.align		4
.L_3:
        /*0018*/ 	.byte	0x04, 0x2f
        /*001a*/ 	.short	(.L_5 - .L_4)
	.align		4
.L_4:
        /*001c*/ 	.word	index@(_Z14cudaMatrixMultPfS_S_i)
        /*0020*/ 	.word	0x0000001f


	//----- nvinfo : EIATTR_FRAME_SIZE
	.align		4
.L_5:
        /*0024*/ 	.byte	0x04, 0x11
        /*0026*/ 	.short	(.L_7 - .L_6)
	.align		4
.L_6:
        /*0028*/ 	.word	index@(_Z14cudaMatrixMultPfS_S_i)
        /*002c*/ 	.word	0x00000000


	//----- nvinfo : EIATTR_MIN_STACK_SIZE
	.align		4
.L_7:
        /*0030*/ 	.byte	0x04, 0x12
        /*0032*/ 	.short	(.L_9 - .L_8)
	.align		4
.L_8:
        /*0034*/ 	.word	index@(_Z14cudaMatrixMultPfS_S_i)
        /*0038*/ 	.word	0x00000000


	//----- nvinfo : EIATTR_MIN_STACK_SIZE
	.align		4
.L_9:
        /*003c*/ 	.byte	0x04, 0x12
        /*003e*/ 	.short	(.L_11 - .L_10)
	.align		4
.L_10:
        /*0040*/ 	.word	index@(_Z13cudaMatrixAddPfS_S_ii)
        /*0044*/ 	.word	0x00000000
.L_11:


//--------------------- .nv.compat                --------------------------
	.section	.nv.compat,"",@"SHT_CUDA_COMPAT_INFO"
	.align	4
        /*0000*/ 	.byte	0x02, 0x09, 0x00, 0x00, 0x02, 0x02, 0x01, 0x00, 0x02, 0x05, 0x05, 0x00, 0x03, 0x07, 0x01, 0x01
        /*0010*/ 	.byte	0x02, 0x03, 0x00, 0x00, 0x02, 0x06, 0x01, 0x00, 0x04, 0x0b, 0x08, 0x00, 0x09, 0x00, 0x00, 0x00
        /*0020*/ 	.byte	0x00, 0x00, 0x00, 0x00


//--------------------- .nv.info._Z14cudaMatrixMultPfS_S_i --------------------------
	.section	.nv.info._Z14cudaMatrixMultPfS_S_i,"",@"SHT_CUDA_INFO"
	.sectionflags	@""
	.align	4


	//----- nvinfo : EIATTR_CUDA_API_VERSION
	.align		4
        /*0000*/ 	.byte	0x04, 0x37
        /*0002*/ 	.short	(.L_13 - .L_12)
.L_12:
        /*0004*/ 	.word	0x00000082


	//----- nvinfo : EIATTR_KPARAM_INFO
	.align		4
.L_13:
        /*0008*/ 	.byte	0x04, 0x17
        /*000a*/ 	.short	(.L_15 - .L_14)
.L_14:
        /*000c*/ 	.word	0x00000000
        /*0010*/ 	.short	0x0003
        /*0012*/ 	.short	0x0018
        /*0014*/ 	.byte	0x00, 0xf0, 0x11, 0x00


	//----- nvinfo : EIATTR_KPARAM_INFO
	.align		4
.L_15:
        /*0018*/ 	.byte	0x04, 0x17
        /*001a*/ 	.short	(.L_17 - .L_16)
.L_16:
        /*001c*/ 	.word	0x00000000
        /*0020*/ 	.short	0x0002
        /*0022*/ 	.short	0x0010
        /*0024*/ 	.byte	0x00, 0xf5, 0x21, 0x00


	//----- nvinfo : EIATTR_KPARAM_INFO
	.align		4
.L_17:
        /*0028*/ 	.byte	0x04, 0x17
        /*002a*/ 	.short	(.L_19 - .L_18)
.L_18:
        /*002c*/ 	.word	0x00000000
        /*0030*/ 	.short	0x0001
        /*0032*/ 	.short	0x0008
        /*0034*/ 	.byte	0x00, 0xf5, 0x21, 0x00


	//----- nvinfo : EIATTR_KPARAM_INFO
	.align		4
.L_19:
        /*0038*/ 	.byte	0x04, 0x17
        /*003a*/ 	.short	(.L_21 - .L_20)
.L_20:
        /*003c*/ 	.word	0x00000000
        /*0040*/ 	.short	0x0000
        /*0042*/ 	.short	0x0000
        /*0044*/ 	.byte	0x00, 0xf5, 0x21, 0x00


	//----- nvinfo : EIATTR_SPARSE_MMA_MASK
	.align		4
.L_21:
        /*0048*/ 	.byte	0x03, 0x50
        /*004a*/ 	.short	0x0000


	//----- nvinfo : EIATTR_MAXREG_COUNT
	.align		4
        /*004c*/ 	.byte	0x03, 0x1b
        /*004e*/ 	.short	0x00ff


	//----- nvinfo : EIATTR_MERCURY_ISA_VERSION
	.align		4
        /*0050*/ 	.byte	0x03, 0x5f
        /*0052*/ 	.short	0x0101


	//----- nvinfo : EIATTR_VRC_CTA_INIT_COUNT
	.align		4
        /*0054*/ 	.byte	0x02, 0x4a
	.zero		1
	.zero		1


	//----- nvinfo : EIATTR_EXIT_INSTR_OFFSETS
	.align		4
        /*0058*/ 	.byte	0x04, 0x1c
        /*005a*/ 	.short	(.L_23 - .L_22)


	//   ....[0]....
.L_22:
        /*005c*/ 	.word	0x00000c80


	//----- nvinfo : EIATTR_CBANK_PARAM_SIZE
	.align		4
.L_23:
        /*0060*/ 	.byte	0x03, 0x19
        /*0062*/ 	.short	0x001c


	//----- nvinfo : EIATTR_PARAM_CBANK
	.align		4
        /*0064*/ 	.byte	0x04, 0x0a
        /*0066*/ 	.short	(.L_25 - .L_24)
	.align		4
.L_24:
        /*0068*/ 	.word	index@(.nv.constant0._Z14cudaMatrixMultPfS_S_i)
        /*006c*/ 	.short	0x0380
        /*006e*/ 	.short	0x001c


	//----- nvinfo : EIATTR_SW_WAR
	.align		4
.L_25:
        /*0070*/ 	.byte	0x04, 0x36
        /*0072*/ 	.short	(.L_27 - .L_26)
.L_26:
        /*0074*/ 	.word	0x00000008
.L_27:


//--------------------- .nv.info._Z13cudaMatrixAddPfS_S_ii --------------------------
	.section	.nv.info._Z13cudaMatrixAddPfS_S_ii,"",@"SHT_CUDA_INFO"
	.sectionflags	@""
	.align	4


	//----- nvinfo : EIATTR_CUDA_API_VERSION
	.align		4
        /*0000*/ 	.byte	0x04, 0x37
        /*0002*/ 	.short	(.L_29 - .L_28)
.L_28:
        /*0004*/ 	.word	0x00000082


	//----- nvinfo : EIATTR_KPARAM_INFO
	.align		4
.L_29:
        /*0008*/ 	.byte	0x04, 0x17
        /*000a*/ 	.short	(.L_31 - .L_30)
.L_30:
        /*000c*/ 	.word	0x00000000
        /*0010*/ 	.short	0x0004
        /*0012*/ 	.short	0x001c
        /*0014*/ 	.byte	0x00, 0xf0, 0x11, 0x00


	//----- nvinfo : EIATTR_KPARAM_INFO
	.align		4
.L_31:
        /*0018*/ 	.byte	0x04, 0x17
        /*001a*/ 	.short	(.L_33 - .L_32)
.L_32:
        /*001c*/ 	.word	0x00000000
        /*0020*/ 	.short	0x0003
        /*0022*/ 	.short	0x0018
        /*0024*/ 	.byte	0x00, 0xf0, 0x11, 0x00


	//----- nvinfo : EIATTR_KPARAM_INFO
	.align		4
.L_33:
        /*0028*/ 	.byte	0x04, 0x17
        /*002a*/ 	.short	(.L_35 - .L_34)
.L_34:
        /*002c*/ 	.word	0x00000000
        /*0030*/ 	.short	0x0002
        /*0032*/ 	.short	0x0010
        /*0034*/ 	.byte	0x00, 0xf5, 0x21, 0x00


	//----- nvinfo : EIATTR_KPARAM_INFO
	.align		4
.L_35:
        /*0038*/ 	.byte	0x04, 0x17
        /*003a*/ 	.short	(.L_37 - .L_36)
.L_36:
        /*003c*/ 	.word	0x00000000
        /*0040*/ 	.short	0x0001
        /*0042*/ 	.short	0x0008
        /*0044*/ 	.byte	0x00, 0xf5, 0x21, 0x00


	//----- nvinfo : EIATTR_KPARAM_INFO
	.align		4
.L_37:
        /*0048*/ 	.byte	0x04, 0x17
        /*004a*/ 	.short	(.L_39 - .L_38)
.L_38:
        /*004c*/ 	.word	0x00000000
        /*0050*/ 	.short	0x0000
        /*0052*/ 	.short	0x0000
        /*0054*/ 	.byte	0x00, 0xf5, 0x21, 0x00


	//----- nvinfo : EIATTR_SPARSE_MMA_MASK
	.align		4
.L_39:
        /*0058*/ 	.byte	0x03, 0x50
        /*005a*/ 	.short	0x0000


	//----- nvinfo : EIATTR_MAXREG_COUNT
	.align		4
        /*005c*/ 	.byte	0x03, 0x1b
        /*005e*/ 	.short	0x00ff


	//----- nvinfo : EIATTR_MERCURY_ISA_VERSION
	.align		4
        /*0060*/ 	.byte	0x03, 0x5f
        /*0062*/ 	.short	0x0101


	//----- nvinfo : EIATTR_VRC_CTA_INIT_COUNT
	.align		4
        /*0064*/ 	.byte	0x02, 0x4a
	.zero		1
	.zero		1


	//----- nvinfo : EIATTR_EXIT_INSTR_OFFSETS
	.align		4
        /*0068*/ 	.byte	0x04, 0x1c
        /*006a*/ 	.short	(.L_41 - .L_40)


	//   ....[0]....
.L_40:
        /*006c*/ 	.word	0x00000100


	//----- nvinfo : EIATTR_CBANK_PARAM_SIZE
	.align		4
.L_41:
        /*0070*/ 	.byte	0x03, 0x19
        /*0072*/ 	.short	0x0020


	//----- nvinfo : EIATTR_PARAM_CBANK
	.align		4
        /*0074*/ 	.byte	0x04, 0x0a
        /*0076*/ 	.short	(.L_43 - .L_42)
	.align		4
.L_42:
        /*0078*/ 	.word	index@(.nv.constant0._Z13cudaMatrixAddPfS_S_ii)
        /*007c*/ 	.short	0x0380
        /*007e*/ 	.short	0x0020


	//----- nvinfo : EIATTR_SW_WAR
	.align		4
.L_43:
        /*0080*/ 	.byte	0x04, 0x36
        /*0082*/ 	.short	(.L_45 - .L_44)
.L_44:
        /*0084*/ 	.word	0x00000008
.L_45:


//--------------------- .nv.callgraph             --------------------------
	.section	.nv.callgraph,"",@"SHT_CUDA_CALLGRAPH"
	.align	4
	.sectionentsize	8
	.align		4
        /*0000*/ 	.word	0x00000000
	.align		4
        /*0004*/ 	.word	0xffffffff
	.align		4
        /*0008*/ 	.word	0x00000000
	.align		4
        /*000c*/ 	.word	0xfffffffe
	.align		4
        /*0010*/ 	.word	0x00000000
	.align		4
        /*0014*/ 	.word	0xfffffffd
	.align		4
        /*0018*/ 	.word	0x00000000
	.align		4
        /*001c*/ 	.word	0xfffffffc


//--------------------- .text._Z14cudaMatrixMultPfS_S_i --------------------------
	.section	.text._Z14cudaMatrixMultPfS_S_i,"ax",@progbits
	.align	128
        .global         _Z14cudaMatrixMultPfS_S_i
        .type           _Z14cudaMatrixMultPfS_S_i,@function
        .size           _Z14cudaMatrixMultPfS_S_i,(.L_x_7 - _Z14cudaMatrixMultPfS_S_i)
        .other          _Z14cudaMatrixMultPfS_S_i,@"STO_CUDA_ENTRY STV_DEFAULT"
_Z14cudaMatrixMultPfS_S_i:
.text._Z14cudaMatrixMultPfS_S_i:
[----:B------:R-:W-:Y:S01]  /*0000*/  LDC R1, c[0x0][0x37c] ;  /* 0x0000df00ff017b82 */ /* 0x000fe20000000800 */
[----:B------:R-:W0:Y:S01]  /*0010*/  LDCU UR7, c[0x0][0x398] ;  /* 0x00007300ff0777ac */ /* 0x000e220008000800 */
[----:B------:R-:W1:Y:S06]  /*0020*/  S2R R0, SR_TID.X ;  /* 0x0000000000007919 */ /* 0x000e6c0000002100 */
[----:B------:R-:W2:Y:S01]  /*0030*/  S2UR UR20, SR_CTAID.X ;  /* 0x00000000001479c3 */ /* 0x000ea20000002500 */
[----:B------:R-:W-:Y:S01]  /*0040*/  IMAD.MOV.U32 R16, RZ, RZ, RZ ;  /* 0x000000ffff107224 */ /* 0x000fe200078e00ff */
[----:B------:R-:W3:Y:S01]  /*0050*/  LDCU.64 UR18, c[0x0][0x358] ;  /* 0x00006b00ff1277ac */ /* 0x000ee20008000a00 */
[----:B0-----:R-:W-:-:S09]  /*0060*/  UISETP.GE.AND UP0, UPT, UR7, 0x1, UPT ;  /* 0x000000010700788c */ /* 0x001fd2000bf06270 */
[----:B---3--:R-:W-:Y:S05]  /*0070*/  BRA.U !UP0, `(.L_x_0) ;  /* 0x0000000908e07547 */ /* 0x008fea000b800000 */
[----:B------:R-:W2:Y:S01]  /*0080*/  LDCU UR6, c[0x0][0x360] ;  /* 0x00006c00ff0677ac */ /* 0x000ea20008000800 */
[----:B------:R-:W-:Y:S02]  /*0090*/  IMAD.MOV.U32 R16, RZ, RZ, RZ ;  /* 0x000000ffff107224 */ /* 0x000fe400078e00ff */
[----:B------:R-:W-:Y:S01]  /*00a0*/  IMAD.MOV.U32 R14, RZ, RZ, RZ ;  /* 0x000000ffff0e7224 */ /* 0x000fe200078e00ff */
[----:B------:R-:W-:Y:S02]  /*00b0*/  UISETP.GE.U32.AND UP1, UPT, UR7, 0x8, UPT ;  /* 0x000000080700788c */ /* 0x000fe4000bf26070 */
[----:B------:R-:W-:-:S04]  /*00c0*/  ULOP3.LUT UR9, UR7, 0x7, URZ, 0xc0, !UPT ;  /* 0x0000000707097892 */ /* 0x000fc8000f8ec0ff */
[----:B------:R-:W-:Y:S02]  /*00d0*/  UISETP.NE.AND UP0, UPT, UR9, URZ, UPT ;  /* 0x000000ff0900728c */ /* 0x000fe4000bf05270 */
[----:B--2---:R-:W-:Y:S01]  /*00e0*/  UIMAD UR8, UR20, UR6, URZ ;  /* 0x00000006140872a4 */ /* 0x004fe2000f8e02ff */
[----:B------:R-:W-:Y:S11]  /*00f0*/  BRA.U !UP1, `(.L_x_1) ;  /* 0x0000000509647547 */ /* 0x000ff6000b800000 */
[----:B------:R-:W0:Y:S01]  /*0100*/  LDCU.64 UR4, c[0x0][0x380] ;  /* 0x00007000ff0477ac */ /* 0x000e220008000a00 */
[----:B------:R-:W-:Y:S01]  /*0110*/  IMAD.MOV.U32 R16, RZ, RZ, RZ ;  /* 0x000000ffff107224 */ /* 0x000fe200078e00ff */
[----:B------:R-:W-:Y:S02]  /*0120*/  ULOP3.LUT UR10, UR7, 0x7ffffff8, URZ, 0xc0, !UPT ;  /* 0x7ffffff8070a7892 */ /* 0x000fe4000f8ec0ff */
[----:B------:R-:W-:Y:S02]  /*0130*/  USHF.L.U32 UR12, UR6, 0x1, URZ ;  /* 0x00000001060c7899 */ /* 0x000fe400080006ff */
[----:B------:R-:W-:Y:S02]  /*0140*/  UIMAD UR13, UR6, 0x3, URZ ;  /* 0x00000003060d78a4 */ /* 0x000fe4000f8e02ff */
[----:B------:R-:W-:Y:S01]  /*0150*/  IMAD.U32 R14, RZ, RZ, UR10 ;  /* 0x0000000aff0e7e24 */ /* 0x000fe2000f8e00ff */
[----:B------:R-:W-:Y:S02]  /*0160*/  USHF.L.U32 UR14, UR6, 0x2, URZ ;  /* 0x00000002060e7899 */ /* 0x000fe400080006ff */
[----:B------:R-:W-:Y:S01]  /*0170*/  UIMAD UR15, UR6, 0x5, URZ ;  /* 0x00000005060f78a4 */ /* 0x000fe2000f8e02ff */
[----:B------:R-:W2:Y:S01]  /*0180*/  LDCU.64 UR22, c[0x0][0x388] ;  /* 0x00007100ff1677ac */ /* 0x000ea20008000a00 */
[----:B0-----:R-:W-:-:S02]  /*0190*/  ULEA UR4, UP1, UR8, UR4, 0x2 ;  /* 0x0000000408047291 */ /* 0x001fc4000f8210ff */
[----:B------:R-:W-:Y:S02]  /*01a0*/  UIMAD UR16, UR6, 0x6, URZ ;  /* 0x00000006061078a4 */ /* 0x000fe4000f8e02ff */
[----:B------:R-:W-:Y:S02]  /*01b0*/  ULEA.HI.X UR5, UR8, UR5, URZ, 0x2, UP1 ;  /* 0x0000000508057291 */ /* 0x000fe400088f14ff */
[----:B------:R-:W-:Y:S02]  /*01c0*/  UIADD3 UR4, UP1, UPT, UR4, 0x10, URZ ;  /* 0x0000001004047890 */ /* 0x000fe4000ff3e0ff */
[----:B------:R-:W-:Y:S02]  /*01d0*/  UIMAD UR17, UR6, 0x7, URZ ;  /* 0x00000007061178a4 */ /* 0x000fe4000f8e02ff */
[----:B------:R-:W-:Y:S02]  /*01e0*/  UIADD3.X UR5, UPT, UPT, URZ, UR5, URZ, UP1, !UPT ;  /* 0x00000005ff057290 */ /* 0x000fe40008ffe4ff */
[----:B------:R-:W-:Y:S01]  /*01f0*/  IMAD.U32 R2, RZ, RZ, UR4 ;  /* 0x00000004ff027e24 */ /* 0x000fe2000f8e00ff */
[----:B------:R-:W-:Y:S01]  /*0200*/  UIADD3 UR11, UPT, UPT, -UR10, URZ, URZ ;  /* 0x000000ff0a0b7290 */ /* 0x000fe2000fffe1ff */
[----:B------:R-:W-:-:S02]  /*0210*/  UMOV UR4, URZ ;  /* 0x000000ff00047c82 */ /* 0x000fc40008000000 */
[----:B------:R-:W-:Y:S01]  /*0220*/  IMAD.U32 R3, RZ, RZ, UR5 ;  /* 0x00000005ff037e24 */ /* 0x000fe2000f8e00ff */
[----:B--2---:R-:W-:-:S08]  /*0230*/  UMOV UR5, UR6 ;  /* 0x0000000600057c82 */ /* 0x004fd00008000000 */
.L_x_2:
[C---:B-1----:R-:W-:Y:S01]  /*0240*/  IADD3 R6, P0, PT, R0.reuse, UR4, RZ ;  /* 0x0000000400067c10 */ /* 0x042fe2000ff1e0ff */
[----:B------:R-:W2:Y:S01]  /*0250*/  LDG.E R15, desc[UR18][R2.64+-0x10] ;  /* 0xfffff012020f7981 */ /* 0x000ea2000c1e1900 */
[C---:B------:R-:W-:Y:S02]  /*0260*/  IADD3 R4, P1, PT, R0.reuse, UR5, RZ ;  /* 0x0000000500047c10 */ /* 0x040fe4000ff3e0ff */
[----:B------:R-:W-:Y:S01]  /*0270*/  IADD3 R9, P3, PT, R0, UR13, RZ ;  /* 0x0000000d00097c10 */ /* 0x000fe2000ff7e0ff */
[----:B------:R-:W-:Y:S01]  /*0280*/  IMAD.X R7, RZ, RZ, RZ, P0 ;  /* 0x000000ffff077224 */ /* 0x000fe200000e06ff */
[----:B------:R-:W-:Y:S01]  /*0290*/  LEA R24, P0, R6, UR22, 0x2 ;  /* 0x0000001606187c11 */ /* 0x000fe2000f8010ff */
[----:B------:R-:W-:Y:S01]  /*02a0*/  IMAD.X R5, RZ, RZ, RZ, P1 ;  /* 0x000000ffff057224 */ /* 0x000fe200008e06ff */
[----:B------:R-:W-:Y:S01]  /*02b0*/  LEA R12, P1, R4, UR22, 0x2 ;  /* 0x00000016040c7c11 */ /* 0x000fe2000f8210ff */
[----:B------:R-:W-:Y:S01]  /*02c0*/  IMAD.X R20, RZ, RZ, RZ, P3 ;  /* 0x000000ffff147224 */ /* 0x000fe200018e06ff */
[----:B------:R-:W-:-:S02]  /*02d0*/  LEA.HI.X R25, R6, UR23, R7, 0x2, P0 ;  /* 0x0000001706197c11 */ /* 0x000fc400080f1407 */
[C---:B------:R-:W-:Y:S02]  /*02e0*/  IADD3 R11, P0, PT, R0.reuse, UR12, RZ ;  /* 0x0000000c000b7c10 */ /* 0x040fe4000ff1e0ff */
[----:B------:R-:W-:Y:S01]  /*02f0*/  IADD3 R7, P2, PT, R0, UR14, RZ ;  /* 0x0000000e00077c10 */ /* 0x000fe2000ff5e0ff */
[----:B------:R-:W2:Y:S01]  /*0300*/  LDG.E R17, desc[UR18][R24.64] ;  /* 0x0000001218117981 */ /* 0x000ea2000c1e1900 */
[----:B------:R-:W-:Y:S01]  /*0310*/  LEA.HI.X R13, R4, UR23, R5, 0x2, P1 ;  /* 0x00000017040d7c11 */ /* 0x000fe200088f1405 */
[----:B------:R-:W-:Y:S01]  /*0320*/  IMAD.X R26, RZ, RZ, RZ, P0 ;  /* 0x000000ffff1a7224 */ /* 0x000fe200000e06ff */
[----:B------:R-:W-:Y:S01]  /*0330*/  LEA R22, P0, R11, UR22, 0x2 ;  /* 0x000000160b167c11 */ /* 0x000fe2000f8010ff */
[----:B------:R-:W-:Y:S01]  /*0340*/  IMAD.X R18, RZ, RZ, RZ, P2 ;  /* 0x000000ffff127224 */ /* 0x000fe200010e06ff */
[----:B------:R-:W-:Y:S01]  /*0350*/  IADD3 R5, P1, PT, R0, UR15, RZ ;  /* 0x0000000f00057c10 */ /* 0x000fe2000ff3e0ff */
[----:B------:R0:W3:Y:S01]  /*0360*/  LDG.E R19, desc[UR18][R12.64] ;  /* 0x000000120c137981 */ /* 0x0000e2000c1e1900 */
[----:B------:R-:W-:-:S02]  /*0370*/  LEA R10, P2, R7, UR22, 0x2 ;  /* 0x00000016070a7c11 */ /* 0x000fc4000f8410ff */
[----:B------:R-:W-:Y:S01]  /*0380*/  LEA.HI.X R23, R11, UR23, R26, 0x2, P0 ;  /* 0x000000170b177c11 */ /* 0x000fe200080f141a */
[----:B------:R-:W-:Y:S01]  /*0390*/  IMAD.X R6, RZ, RZ, RZ, P1 ;  /* 0x000000ffff067224 */ /* 0x000fe200008e06ff */
[----:B------:R-:W-:Y:S01]  /*03a0*/  LEA.HI.X R11, R7, UR23, R18, 0x2, P2 ;  /* 0x00000017070b7c11 */ /* 0x000fe200090f1412 */
[----:B------:R-:W4:Y:S01]  /*03b0*/  LDG.E R24, desc[UR18][R2.64+-0x4] ;  /* 0xfffffc1202187981 */ /* 0x000f22000c1e1900 */
[----:B------:R-:W-:Y:S02]  /*03c0*/  LEA R8, P3, R9, UR22, 0x2 ;  /* 0x0000001609087c11 */ /* 0x000fe4000f8610ff */
[----:B------:R-:W-:Y:S01]  /*03d0*/  IADD3 R7, P0, PT, R0, UR16, RZ ;  /* 0x0000001000077c10 */ /* 0x000fe2000ff1e0ff */
[----:B------:R-:W3:Y:S01]  /*03e0*/  LDG.E R18, desc[UR18][R2.64+-0xc] ;  /* 0xfffff41202127981 */ /* 0x000ee2000c1e1900 */
[----:B------:R-:W-:Y:S02]  /*03f0*/  LEA R4, P1, R5, UR22, 0x2 ;  /* 0x0000001605047c11 */ /* 0x000fe4000f8210ff */
[----:B------:R-:W-:Y:S01]  /*0400*/  LEA.HI.X R9, R9, UR23, R20, 0x2, P3 ;  /* 0x0000001709097c11 */ /* 0x000fe200098f1414 */
[----:B------:R-:W-:Y:S01]  /*0410*/  IMAD.X R20, RZ, RZ, RZ, P0 ;  /* 0x000000ffff147224 */ /* 0x000fe200000e06ff */
[----:B------:R-:W-:Y:S01]  /*0420*/  LEA.HI.X R5, R5, UR23, R6, 0x2, P1 ;  /* 0x0000001705057c11 */ /* 0x000fe200088f1406 */
[----:B------:R-:W5:Y:S01]  /*0430*/  LDG.E R21, desc[UR18][R22.64] ;  /* 0x0000001216157981 */ /* 0x000f62000c1e1900 */
[----:B------:R-:W-:-:S03]  /*0440*/  LEA R6, P0, R7, UR22, 0x2 ;  /* 0x0000001607067c11 */ /* 0x000fc6000f8010ff */
[----:B------:R-:W4:Y:S01]  /*0450*/  LDG.E R9, desc[UR18][R8.64] ;  /* 0x0000001208097981 */ /* 0x000f22000c1e1900 */
[----:B------:R-:W-:-:S03]  /*0460*/  LEA.HI.X R7, R7, UR23, R20, 0x2, P0 ;  /* 0x0000001707077c11 */ /* 0x000fc600080f1414 */
[----:B------:R-:W5:Y:S01]  /*0470*/  LDG.E R20, desc[UR18][R2.64+-0x8] ;  /* 0xfffff81202147981 */ /* 0x000f62000c1e1900 */
[----:B------:R-:W-:-:S03]  /*0480*/  IADD3 R27, P0, PT, R0, UR17, RZ ;  /* 0x00000011001b7c10 */ /* 0x000fc6000ff1e0ff */
[----:B------:R-:W4:Y:S02]  /*0490*/  LDG.E R10, desc[UR18][R10.64] ;  /* 0x000000120a0a7981 */ /* 0x000f24000c1e1900 */
[----:B------:R-:W-:Y:S02]  /*04a0*/  IMAD.X R28, RZ, RZ, RZ, P0 ;  /* 0x000000ffff1c7224 */ /* 0x000fe400000e06ff */
[----:B------:R-:W4:Y:S01]  /*04b0*/  LDG.E R25, desc[UR18][R2.64] ;  /* 0x0000001202197981 */ /* 0x000f22000c1e1900 */
[----:B0-----:R-:W-:-:S03]  /*04c0*/  LEA R12, P0, R27, UR22, 0x2 ;  /* 0x000000161b0c7c11 */ /* 0x001fc6000f8010ff */
[----:B------:R-:W4:Y:S01]  /*04d0*/  LDG.E R5, desc[UR18][R4.64] ;  /* 0x0000001204057981 */ /* 0x000f22000c1e1900 */
[----:B------:R-:W-:-:S03]  /*04e0*/  LEA.HI.X R13, R27, UR23, R28, 0x2, P0 ;  /* 0x000000171b0d7c11 */ /* 0x000fc600080f141c */
[----:B------:R-:W4:Y:S04]  /*04f0*/  LDG.E R26, desc[UR18][R2.64+0x4] ;  /* 0x00000412021a7981 */ /* 0x000f28000c1e1900 */
[----:B------:R-:W4:Y:S04]  /*0500*/  LDG.E R7, desc[UR18][R6.64] ;  /* 0x0000001206077981 */ /* 0x000f28000c1e1900 */
[----:B------:R-:W4:Y:S04]  /*0510*/  LDG.E R8, desc[UR18][R2.64+0x8] ;  /* 0x0000081202087981 */ /* 0x000f28000c1e1900 */
[----:B------:R-:W4:Y:S04]  /*0520*/  LDG.E R13, desc[UR18][R12.64] ;  /* 0x000000120c0d7981 */ /* 0x000f28000c1e1900 */
[----:B------:R0:W4:Y:S01]  /*0530*/  LDG.E R22, desc[UR18][R2.64+0xc] ;  /* 0x00000c1202167981 */ /* 0x000122000c1e1900 */
[----:B------:R-:W-:-:S04]  /*0540*/  UIADD3 UR11, UPT, UPT, UR11, 0x8, URZ ;  /* 0x000000080b0b7890 */ /* 0x000fc8000fffe0ff */
[----:B------:R-:W-:Y:S01]  /*0550*/  UISETP.NE.AND UP1, UPT, UR11, URZ, UPT ;  /* 0x000000ff0b00728c */ /* 0x000fe2000bf25270 */
[----:B0-----:R-:W-:Y:S01]  /*0560*/  IADD3 R2, P0, PT, R2, 0x20, RZ ;  /* 0x0000002002027810 */ /* 0x001fe20007f1e0ff */
[----:B------:R-:W-:-:S04]  /*0570*/  ULEA UR5, UR6, UR5, 0x3 ;  /* 0x0000000506057291 */ /* 0x000fc8000f8e18ff */
[----:B------:R-:W-:Y:S01]  /*0580*/  IMAD.X R3, RZ, RZ, R3, P0 ;  /* 0x000000ffff037224 */ /* 0x000fe200000e0603 */
[----:B------:R-:W-:Y:S02]  /*0590*/  ULEA UR12, UR6, UR12, 0x3 ;  /* 0x0000000c060c7291 */ /* 0x000fe4000f8e18ff */
[----:B------:R-:W-:Y:S02]  /*05a0*/  ULEA UR13, UR6, UR13, 0x3 ;  /* 0x0000000d060d7291 */ /* 0x000fe4000f8e18ff */
[----:B------:R-:W-:Y:S02]  /*05b0*/  ULEA UR14, UR6, UR14, 0x3 ;  /* 0x0000000e060e7291 */ /* 0x000fe4000f8e18ff */
[----:B------:R-:W-:Y:S02]  /*05c0*/  ULEA UR15, UR6, UR15, 0x3 ;  /* 0x0000000f060f7291 */ /* 0x000fe4000f8e18ff */
[----:B------:R-:W-:Y:S02]  /*05d0*/  ULEA UR16, UR6, UR16, 0x3 ;  /* 0x0000001006107291 */ /* 0x000fe4000f8e18ff */
[----:B------:R-:W-:-:S02]  /*05e0*/  ULEA UR17, UR6, UR17, 0x3 ;  /* 0x0000001106117291 */ /* 0x000fc4000f8e18ff */
[----:B------:R-:W-:Y:S01]  /*05f0*/  ULEA UR4, UR6, UR4, 0x3 ;  /* 0x0000000406047291 */ /* 0x000fe2000f8e18ff */
[----:B--2---:R-:W-:-:S04]  /*0600*/  FFMA R15, R15, R17, R16 ;  /* 0x000000110f0f7223 */ /* 0x004fc80000000010 */
[----:B---3--:R-:W-:-:S04]  /*0610*/  FFMA R15, R18, R19, R15 ;  /* 0x00000013120f7223 */ /* 0x008fc8000000000f */
[----:B-----5:R-:W-:-:S04]  /*0620*/  FFMA R15, R20, R21, R15 ;  /* 0x00000015140f7223 */ /* 0x020fc8000000000f */
[----:B----4-:R-:W-:-:S04]  /*0630*/  FFMA R24, R24, R9, R15 ;  /* 0x0000000918187223 */ /* 0x010fc8000000000f */
[----:B------:R-:W-:-:S04]  /*0640*/  FFMA R25, R25, R10, R24 ;  /* 0x0000000a19197223 */ /* 0x000fc80000000018 */
[----:B------:R-:W-:-:S04]  /*0650*/  FFMA R5, R26, R5, R25 ;  /* 0x000000051a057223 */ /* 0x000fc80000000019 */
[----:B------:R-:W-:-:S04]  /*0660*/  FFMA R5, R8, R7, R5 ;  /* 0x0000000708057223 */ /* 0x000fc80000000005 */
[----:B------:R-:W-:Y:S01]  /*0670*/  FFMA R16, R22, R13, R5 ;  /* 0x0000000d16107223 */ /* 0x000fe20000000005 */
[----:B------:R-:W-:Y:S06]  /*0680*/  BRA.U UP1, `(.L_x_2) ;  /* 0xfffffff901ec7547 */ /* 0x000fec000b83ffff */
.L_x_1:
[----:B------:R-:W-:Y:S05]  /*0690*/  BRA.U !UP0, `(.L_x_0) ;  /* 0x0000000508587547 */ /* 0x000fea000b800000 */
[----:B------:R-:W-:Y:S02]  /*06a0*/  UISETP.GE.U32.AND UP0, UPT, UR9, 0x4, UPT ;  /* 0x000000040900788c */ /* 0x000fe4000bf06070 */
[----:B------:R-:W-:-:S04]  /*06b0*/  ULOP3.LUT UR5, UR7, 0x3, URZ, 0xc0, !UPT ;  /* 0x0000000307057892 */ /* 0x000fc8000f8ec0ff */
[----:B------:R-:W-:-:S03]  /*06c0*/  UISETP.NE.AND UP1, UPT, UR5, URZ, UPT ;  /* 0x000000ff0500728c */ /* 0x000fc6000bf25270 */
[----:B------:R-:W-:Y:S08]  /*06d0*/  BRA.U !UP0, `(.L_x_3) ;  /* 0x00000001089c7547 */ /* 0x000ff0000b800000 */
[----:B------:R-:W0:Y:S01]  /*06e0*/  LDC.64 R4, c[0x0][0x380] ;  /* 0x0000e000ff047b82 */ /* 0x000e220000000a00 */
[C---:B------:R-:W-:Y:S01]  /*06f0*/  IMAD R7, R14.reuse, UR6, RZ ;  /* 0x000000060e077c24 */ /* 0x040fe2000f8e02ff */
[----:B------:R-:W-:-:S03]  /*0700*/  IADD3 R13, P0, PT, R14, UR8, RZ ;  /* 0x000000080e0d7c10 */ /* 0x000fc6000ff1e0ff */
[C---:B------:R-:W-:Y:S01]  /*0710*/  VIADD R9, R7.reuse, UR6 ;  /* 0x0000000607097c36 */ /* 0x040fe20008000000 */
[-C--:B-1----:R-:W-:Y:S01]  /*0720*/  IADD3 R11, P1, PT, R7, R0.reuse, RZ ;  /* 0x00000000070b7210 */ /* 0x082fe20007f3e0ff */
[----:B------:R-:W-:Y:S01]  /*0730*/  IMAD.X R18, RZ, RZ, RZ, P0 ;  /* 0x000000ffff127224 */ /* 0x000fe200000e06ff */
[----:B------:R-:W1:Y:S01]  /*0740*/  LDC.64 R2, c[0x0][0x388] ;  /* 0x0000e200ff027b82 */ /* 0x000e620000000a00 */
[C---:B------:R-:W-:Y:S01]  /*0750*/  VIADD R7, R9.reuse, UR6 ;  /* 0x0000000609077c36 */ /* 0x040fe20008000000 */
[----:B------:R-:W-:Y:S01]  /*0760*/  IADD3 R6, P2, PT, R9, R0, RZ ;  /* 0x0000000009067210 */ /* 0x000fe20007f5e0ff */
[----:B------:R-:W-:-:S04]  /*0770*/  IMAD.X R12, RZ, RZ, RZ, P1 ;  /* 0x000000ffff0c7224 */ /* 0x000fc800008e06ff */
[----:B------:R-:W-:Y:S01]  /*0780*/  IMAD.X R9, RZ, RZ, RZ, P2 ;  /* 0x000000ffff097224 */ /* 0x000fe200010e06ff */
[----:B0-----:R-:W-:-:S04]  /*0790*/  LEA R4, P0, R13, R4, 0x2 ;  /* 0x000000040d047211 */ /* 0x001fc800078010ff */
[----:B------:R-:W-:Y:S02]  /*07a0*/  LEA.HI.X R5, R13, R5, R18, 0x2, P0 ;  /* 0x000000050d057211 */ /* 0x000fe400000f1412 */
[C---:B------:R-:W-:Y:S01]  /*07b0*/  IADD3 R13, P0, PT, R7.reuse, R0, RZ ;  /* 0x00000000070d7210 */ /* 0x040fe20007f1e0ff */
[----:B------:R-:W-:Y:S01]  /*07c0*/  VIADD R7, R7, UR6 ;  /* 0x0000000607077c36 */ /* 0x000fe20008000000 */
[CC--:B-1----:R-:W-:Y:S01]  /*07d0*/  LEA R8, P2, R6.reuse, R2.reuse, 0x2 ;  /* 0x0000000206087211 */ /* 0x0c2fe200078410ff */
[----:B------:R-:W2:Y:S01]  /*07e0*/  LDG.E R15, desc[UR18][R4.64+0x4] ;  /* 0x00000412040f7981 */ /* 0x000ea2000c1e1900 */
[C---:B------:R-:W-:Y:S01]  /*07f0*/  LEA R10, P1, R11.reuse, R2, 0x2 ;  /* 0x000000020b0a7211 */ /* 0x040fe200078210ff */
[----:B------:R-:W-:Y:S01]  /*0800*/  IMAD.X R18, RZ, RZ, RZ, P0 ;  /* 0x000000ffff127224 */ /* 0x000fe200000e06ff */
[-C--:B------:R-:W-:Y:S02]  /*0810*/  LEA.HI.X R9, R6, R3.reuse, R9, 0x2, P2 ;  /* 0x0000000306097211 */ /* 0x080fe400010f1409 */
[----:B------:R-:W-:-:S02]  /*0820*/  LEA.HI.X R11, R11, R3, R12, 0x2, P1 ;  /* 0x000000030b0b7211 */ /* 0x000fc400008f140c */
[----:B------:R-:W-:Y:S01]  /*0830*/  LEA R6, P0, R13, R2, 0x2 ;  /* 0x000000020d067211 */ /* 0x000fe200078010ff */
[----:B------:R-:W2:Y:S01]  /*0840*/  LDG.E R8, desc[UR18][R8.64] ;  /* 0x0000001208087981 */ /* 0x000ea2000c1e1900 */
[----:B------:R-:W-:Y:S02]  /*0850*/  IADD3 R12, P1, PT, R7, R0, RZ ;  /* 0x00000000070c7210 */ /* 0x000fe40007f3e0ff */
[-C--:B------:R-:W-:Y:S01]  /*0860*/  LEA.HI.X R7, R13, R3.reuse, R18, 0x2, P0 ;  /* 0x000000030d077211 */ /* 0x080fe200000f1412 */
[----:B------:R-:W3:Y:S01]  /*0870*/  LDG.E R10, desc[UR18][R10.64] ;  /* 0x000000120a0a7981 */ /* 0x000ee2000c1e1900 */
[C---:B------:R-:W-:Y:S01]  /*0880*/  LEA R2, P0, R12.reuse, R2, 0x2 ;  /* 0x000000020c027211 */ /* 0x040fe200078010ff */
[----:B------:R-:W-:Y:S02]  /*0890*/  IMAD.X R17, RZ, RZ, RZ, P1 ;  /* 0x000000ffff117224 */ /* 0x000fe400008e06ff */
[----:B------:R-:W3:Y:S03]  /*08a0*/  LDG.E R13, desc[UR18][R4.64] ;  /* 0x00000012040d7981 */ /* 0x000ee6000c1e1900 */
[----:B------:R-:W-:Y:S01]  /*08b0*/  LEA.HI.X R3, R12, R3, R17, 0x2, P0 ;  /* 0x000000030c037211 */ /* 0x000fe200000f1411 */
[----:B------:R-:W4:Y:S04]  /*08c0*/  LDG.E R6, desc[UR18][R6.64] ;  /* 0x0000001206067981 */ /* 0x000f28000c1e1900 */
[----:B------:R-:W4:Y:S04]  /*08d0*/  LDG.E R17, desc[UR18][R4.64+0x8] ;  /* 0x0000081204117981 */ /* 0x000f28000c1e1900 */
[----:B------:R-:W5:Y:S04]  /*08e0*/  LDG.E R11, desc[UR18][R4.64+0xc] ;  /* 0x00000c12040b7981 */ /* 0x000f68000c1e1900 */
[----:B------:R-:W5:Y:S01]  /*08f0*/  LDG.E R2, desc[UR18][R2.64] ;  /* 0x0000001202027981 */ /* 0x000f62000c1e1900 */
[----:B------:R-:W-:-:S02]  /*0900*/  VIADD R14, R14, 0x4 ;  /* 0x000000040e0e7836 */ /* 0x000fc40000000000 */
[----:B---3--:R-:W-:-:S04]  /*0910*/  FFMA R10, R13, R10, R16 ;  /* 0x0000000a0d0a7223 */ /* 0x008fc80000000010 */
[----:B--2---:R-:W-:-:S04]  /*0920*/  FFMA R10, R15, R8, R10 ;  /* 0x000000080f0a7223 */ /* 0x004fc8000000000a */
[----:B----4-:R-:W-:-:S04]  /*0930*/  FFMA R10, R17, R6, R10 ;  /* 0x00000006110a7223 */ /* 0x010fc8000000000a */
[----:B-----5:R-:W-:-:S07]  /*0940*/  FFMA R16, R11, R2, R10 ;  /* 0x000000020b107223 */ /* 0x020fce000000000a */
.L_x_3:
[----:B------:R-:W-:Y:S05]  /*0950*/  BRA.U !UP1, `(.L_x_0) ;  /* 0x0000000109a87547 */ /* 0x000fea000b800000 */
[----:B------:R-:W-:Y:S02]  /*0960*/  UISETP.NE.AND UP0, UPT, UR5, 0x1, UPT ;  /* 0x000000010500788c */ /* 0x000fe4000bf05270 */
[----:B------:R-:W-:-:S04]  /*0970*/  ULOP3.LUT UR4, UR7, 0x1, URZ, 0xc0, !UPT ;  /* 0x0000000107047892 */ /* 0x000fc8000f8ec0ff */
[----:B------:R-:W-:-:S03]  /*0980*/  UISETP.NE.U32.AND UP1, UPT, UR4, 0x1, UPT ;  /* 0x000000010400788c */ /* 0x000fc6000bf25070 */
[----:B------:R-:W-:Y:S08]  /*0990*/  BRA.U !UP0, `(.L_x_4) ;  /* 0x00000001085c7547 */ /* 0x000ff0000b800000 */
[----:B------:R-:W0:Y:S01]  /*09a0*/  LDC.64 R6, c[0x0][0x380] ;  /* 0x0000e000ff067b82 */ /* 0x000e220000000a00 */
[C---:B------:R-:W-:Y:S01]  /*09b0*/  IMAD R9, R14.reuse, UR6, RZ ;  /* 0x000000060e097c24 */ /* 0x040fe2000f8e02ff */
[----:B------:R-:W-:-:S03]  /*09c0*/  IADD3 R3, P0, PT, R14, UR8, RZ ;  /* 0x000000080e037c10 */ /* 0x000fc6000ff1e0ff */
[C---:B------:R-:W-:Y:S01]  /*09d0*/  VIADD R11, R9.reuse, UR6 ;  /* 0x00000006090b7c36 */ /* 0x040fe20008000000 */
[-C--:B-1----:R-:W-:Y:S01]  /*09e0*/  IADD3 R9, P1, PT, R9, R0.reuse, RZ ;  /* 0x0000000009097210 */ /* 0x082fe20007f3e0ff */
[----:B------:R-:W-:Y:S01]  /*09f0*/  IMAD.X R8, RZ, RZ, RZ, P0 ;  /* 0x000000ffff087224 */ /* 0x000fe200000e06ff */
[----:B------:R-:W1:Y:S02]  /*0a00*/  LDC.64 R4, c[0x0][0x388] ;  /* 0x0000e200ff047b82 */ /* 0x000e640000000a00 */
[----:B------:R-:W-:Y:S01]  /*0a10*/  IADD3 R11, P2, PT, R11, R0, RZ ;  /* 0x000000000b0b7210 */ /* 0x000fe20007f5e0ff */
[----:B------:R-:W-:Y:S01]  /*0a20*/  IMAD.X R10, RZ, RZ, RZ, P1 ;  /* 0x000000ffff0a7224 */ /* 0x000fe200008e06ff */
[----:B0-----:R-:W-:-:S04]  /*0a30*/  LEA R2, P0, R3, R6, 0x2 ;  /* 0x0000000603027211 */ /* 0x001fc800078010ff */
[----:B------:R-:W-:Y:S01]  /*0a40*/  LEA.HI.X R3, R3, R7, R8, 0x2, P0 ;  /* 0x0000000703037211 */ /* 0x000fe200000f1408 */
[----:B------:R-:W-:Y:S01]  /*0a50*/  IMAD.X R8, RZ, RZ, RZ, P2 ;  /* 0x000000ffff087224 */ /* 0x000fe200010e06ff */
[-C--:B-1----:R-:W-:Y:S02]  /*0a60*/  LEA R6, P1, R9, R4.reuse, 0x2 ;  /* 0x0000000409067211 */ /* 0x082fe400078210ff */
[----:B------:R-:W-:Y:S02]  /*0a70*/  LEA R4, P0, R11, R4, 0x2 ;  /* 0x000000040b047211 */ /* 0x000fe400078010ff */
[-C--:B------:R-:W-:Y:S02]  /*0a80*/  LEA.HI.X R7, R9, R5.reuse, R10, 0x2, P1 ;  /* 0x0000000509077211 */ /* 0x080fe400008f140a */
[----:B------:R-:W-:Y:S01]  /*0a90*/  LEA.HI.X R5, R11, R5, R8, 0x2, P0 ;  /* 0x000000050b057211 */ /* 0x000fe200000f1408 */
[----:B------:R-:W2:Y:S04]  /*0aa0*/  LDG.E R9, desc[UR18][R2.64] ;  /* 0x0000001202097981 */ /* 0x000ea8000c1e1900 */
[----:B------:R-:W2:Y:S04]  /*0ab0*/  LDG.E R6, desc[UR18][R6.64] ;  /* 0x0000001206067981 */ /* 0x000ea8000c1e1900 */
[----:B------:R-:W3:Y:S04]  /*0ac0*/  LDG.E R8, desc[UR18][R2.64+0x4] ;  /* 0x0000041202087981 */ /* 0x000ee8000c1e1900 */
[----:B------:R-:W3:Y:S01]  /*0ad0*/  LDG.E R4, desc[UR18][R4.64] ;  /* 0x0000001204047981 */ /* 0x000ee2000c1e1900 */
[----:B------:R-:W-:-:S02]  /*0ae0*/  VIADD R14, R14, 0x2 ;  /* 0x000000020e0e7836 */ /* 0x000fc40000000000 */
[----:B--2---:R-:W-:-:S04]  /*0af0*/  FFMA R9, R9, R6, R16 ;  /* 0x0000000609097223 */ /* 0x004fc80000000010 */
[----:B---3--:R-:W-:-:S07]  /*0b00*/  FFMA R16, R8, R4, R9 ;  /* 0x0000000408107223 */ /* 0x008fce0000000009 */
.L_x_4:
[----:B------:R-:W-:Y:S05]  /*0b10*/  BRA.U UP1, `(.L_x_0) ;  /* 0x0000000101387547 */ /* 0x000fea000b800000 */
[----:B------:R-:W0:Y:S01]  /*0b20*/  LDC.64 R6, c[0x0][0x380] ;  /* 0x0000e000ff067b82 */ /* 0x000e220000000a00 */
[C---:B------:R-:W-:Y:S01]  /*0b30*/  IMAD R5, R14.reuse, UR6, RZ ;  /* 0x000000060e057c24 */ /* 0x040fe2000f8e02ff */
[----:B------:R-:W-:-:S04]  /*0b40*/  IADD3 R14, P0, PT, R14, UR8, RZ ;  /* 0x000000080e0e7c10 */ /* 0x000fc8000ff1e0ff */
[----:B-1----:R-:W-:Y:S01]  /*0b50*/  IADD3 R5, P1, PT, R5, R0, RZ ;  /* 0x0000000005057210 */ /* 0x002fe20007f3e0ff */
[----:B------:R-:W-:Y:S01]  /*0b60*/  IMAD.X R3, RZ, RZ, RZ, P0 ;  /* 0x000000ffff037224 */ /* 0x000fe200000e06ff */
[----:B------:R-:W1:Y:S01]  /*0b70*/  LDC.64 R8, c[0x0][0x388] ;  /* 0x0000e200ff087b82 */ /* 0x000e620000000a00 */
[C---:B0-----:R-:W-:Y:S02]  /*0b80*/  LEA R2, P0, R14.reuse, R6, 0x2 ;  /* 0x000000060e027211 */ /* 0x041fe400078010ff */
[----:B------:R-:W-:Y:S02]  /*0b90*/  IMAD.X R6, RZ, RZ, RZ, P1 ;  /* 0x000000ffff067224 */ /* 0x000fe400008e06ff */
[----:B------:R-:W-:Y:S02]  /*0ba0*/  LEA.HI.X R3, R14, R7, R3, 0x2, P0 ;  /* 0x000000070e037211 */ /* 0x000fe400000f1403 */
[----:B-1----:R-:W-:-:S04]  /*0bb0*/  LEA R4, P1, R5, R8, 0x2 ;  /* 0x0000000805047211 */ /* 0x002fc800078210ff */
[----:B------:R-:W2:Y:S01]  /*0bc0*/  LDG.E R3, desc[UR18][R2.64] ;  /* 0x0000001202037981 */ /* 0x000ea2000c1e1900 */
[----:B------:R-:W-:-:S05]  /*0bd0*/  LEA.HI.X R5, R5, R9, R6, 0x2, P1 ;  /* 0x0000000905057211 */ /* 0x000fca00008f1406 */
[----:B------:R-:W2:Y:S02]  /*0be0*/  LDG.E R4, desc[UR18][R4.64] ;  /* 0x0000001204047981 */ /* 0x000ea4000c1e1900 */
[----:B--2---:R-:W-:-:S07]  /*0bf0*/  FFMA R16, R3, R4, R16 ;  /* 0x0000000403107223 */ /* 0x004fce0000000010 */
.L_x_0:
[----:B------:R-:W2:Y:S01]  /*0c00*/  LDC R2, c[0x0][0x360] ;  /* 0x0000d800ff027b82 */ /* 0x000ea20000000800 */
[----:B------:R-:W0:Y:S01]  /*0c10*/  LDCU.64 UR4, c[0x0][0x390] ;  /* 0x00007200ff0477ac */ /* 0x000e220008000a00 */
[----:B--2---:R-:W-:-:S05]  /*0c20*/  IMAD R3, R2, UR20, RZ ;  /* 0x0000001402037c24 */ /* 0x004fca000f8e02ff */
[----:B-1----:R-:W-:-:S05]  /*0c30*/  IADD3 R0, P0, PT, R3, R0, RZ ;  /* 0x0000000003007210 */ /* 0x002fca0007f1e0ff */
[----:B------:R-:W-:Y:S01]  /*0c40*/  IMAD.X R3, RZ, RZ, RZ, P0 ;  /* 0x000000ffff037224 */ /* 0x000fe200000e06ff */
[----:B0-----:R-:W-:-:S04]  /*0c50*/  LEA R2, P0, R0, UR4, 0x2 ;  /* 0x0000000400027c11 */ /* 0x001fc8000f8010ff */
[----:B------:R-:W-:-:S05]  /*0c60*/  LEA.HI.X R3, R0, UR5, R3, 0x2, P0 ;  /* 0x0000000500037c11 */ /* 0x000fca00080f1403 */
[----:B------:R-:W-:Y:S01]  /*0c70*/  STG.E desc[UR18][R2.64], R16 ;  /* 0x0000001002007986 */ /* 0x000fe2000c101912 */
[----:B------:R-:W-:Y:S05]  /*0c80*/  EXIT ;  /* 0x000000000000794d */ /* 0x000fea0003800000 */
.L_x_5:
[----:B------:R-:W-:-:S00]  /*0c90*/  BRA `(.L_x_5) ;  /* 0xfffffffc00fc7947 */ /* 0x000fc0000383ffff */
[----:B------:R-:W-:-:S00]  /*0ca0*/  NOP ;  /* 0x0000000000007918 */ /* 0x000fc00000000000 */
        /* <DEDUP_REMOVED lines=13> */
.L_x_7:


//--------------------- .text._Z13cudaMatrixAddPfS_S_ii --------------------------
	.section	.text._Z13cudaMatrixAddPfS_S_ii,"ax",@progbits
	.align	128
        .global         _Z13cudaMatrixAddPfS_S_ii
        .type           _Z13cudaMatrixAddPfS_S_ii,@function
        .size           _Z13cudaMatrixAddPfS_S_ii,(.L_x_8 - _Z13cudaMatrixAddPfS_S_ii)
        .other          _Z13cudaMatrixAddPfS_S_ii,@"STO_CUDA_ENTRY STV_DEFAULT"
_Z13cudaMatrixAddPfS_S_ii:
.text._Z13cudaMatrixAddPfS_S_ii:
[----:B------:R-:W-:Y:S01]  /*0000*/  LDC R1, c[0x0][0x37c] ;  /* 0x0000df00ff017b82 */ /* 0x000fe20000000800 */
[----:B------:R-:W0:Y:S07]  /*0010*/  S2R R9, SR_CTAID.X ;  /* 0x0000000000097919 */ /* 0x000e2e0000002500 */
[----:B------:R-:W1:Y:S01]  /*0020*/  LDC.64 R2, c[0x0][0x380] ;  /* 0x0000e000ff027b82 */ /* 0x000e620000000a00 */
[----:B------:R-:W0:Y:S01]  /*0030*/  LDCU UR6, c[0x0][0x360] ;  /* 0x00006c00ff0677ac */ /* 0x000e220008000800 */
[----:B------:R-:W0:Y:S01]  /*0040*/  S2R R0, SR_TID.X ;  /* 0x0000000000007919 */ /* 0x000e220000002100 */
[----:B------:R-:W2:Y:S05]  /*0050*/  LDCU.64 UR4, c[0x0][0x358] ;  /* 0x00006b00ff0477ac */ /* 0x000eaa0008000a00 */
[----:B------:R-:W3:Y:S08]  /*0060*/  LDC.64 R4, c[0x0][0x388] ;  /* 0x0000e200ff047b82 */ /* 0x000ef00000000a00 */
[----:B------:R-:W4:Y:S01]  /*0070*/  LDC.64 R6, c[0x0][0x390] ;  /* 0x0000e400ff067b82 */ /* 0x000f220000000a00 */
[----:B0-----:R-:W-:-:S04]  /*0080*/  IMAD R9, R9, UR6, R0 ;  /* 0x0000000609097c24 */ /* 0x001fc8000f8e0200 */
[----:B-1----:R-:W-:-:S04]  /*0090*/  IMAD.WIDE R2, R9, 0x4, R2 ;  /* 0x0000000409027825 */ /* 0x002fc800078e0202 */
[C---:B---3--:R-:W-:Y:S02]  /*00a0*/  IMAD.WIDE R4, R9.reuse, 0x4, R4 ;  /* 0x0000000409047825 */ /* 0x048fe400078e0204 */
[----:B--2---:R-:W2:Y:S04]  /*00b0*/  LDG.E R2, desc[UR4][R2.64] ;  /* 0x0000000402027981 */ /* 0x004ea8000c1e1900 */
[----:B------:R-:W2:Y:S01]  /*00c0*/  LDG.E R5, desc[UR4][R4.64] ;  /* 0x0000000404057981 */ /* 0x000ea2000c1e1900 */
[----:B----4-:R-:W-:-:S04]  /*00d0*/  IMAD.WIDE R6, R9, 0x4, R6 ;  /* 0x0000000409067825 */ /* 0x010fc800078e0206 */
[----:B--2---:R-:W-:-:S05]  /*00e0*/  FADD R9, R2, R5 ;  /* 0x0000000502097221 */ /* 0x004fca0000000000 */
[----:B------:R-:W-:Y:S01]  /*00f0*/  STG.E desc[UR4][R6.64], R9 ;  /* 0x0000000906007986 */ /* 0x000fe2000c101904 */
[----:B------:R-:W-:Y:S05]  /*0100*/  EXIT ;  /* 0x000000000000794d */ /* 0x000fea0003800000 */
.L_x_6:
        /* <DEDUP_REMOVED lines=15> */
.L_x_8:


//--------------------- .nv.shared.reserved.0     --------------------------
	.section	.nv.shared.reserved.0,"aw",@nobits
	.weak		__nv_reservedSMEM_offset_0_alias
	.size		__nv_reservedSMEM_offset_0_alias, 0, 64
	.other		__nv_reservedSMEM_offset_0_alias,@"STO_CUDA_RESERVED_SHARED STV_DEFAULT"
__nv_reservedSMEM_offset_0_alias:
	.zero		0
	.zero		64


//--------------------- .nv.constant0._Z14cudaMatrixMultPfS_S_i --------------------------
	.section	.nv.constant0._Z14cudaMatrixMultPfS_S_i,"a",@progbits
	.sectionflags	@""
	.align	4
.nv.constant0._Z14cudaMatrixMultPfS_S_i:
	.zero		924


//--------------------- .nv.constant0._Z13cudaMatrixAddPfS_S_ii --------------------------
	.section	.nv.constant0._Z13cudaMatrixAddPfS_S_ii,"a",@progbits
	.sectionflags	@""
	.align	4
.nv.constant0._Z13cudaMatrixAddPfS_S_ii:
	.zero		928


//--------------------- SYMBOLS --------------------------

	.type		.nv.reservedSmem.offset0,@object
	.size		.nv.reservedSmem.offset0,0x4
